//
// Generated by NVIDIA NVVM Compiler
//
// Compiler Build ID: CL-36424714
// Cuda compilation tools, release 13.0, V13.0.88
// Based on NVVM 20.0.0
//

.version 9.0
.target sm_100
.address_size 64

	// .globl	_Z18increaseBrightnessPhii

.visible .entry _Z18increaseBrightnessPhii(
	.param .u64 .ptr .align 1 _Z18increaseBrightnessPhii_param_0,
	.param .u32 _Z18increaseBrightnessPhii_param_1,
	.param .u32 _Z18increaseBrightnessPhii_param_2
)
{
	.reg .pred 	%p<2>;
	.reg .b32 	%r<10>;
	.reg .b64 	%rd<5>;

	ld.param.u64 	%rd1, [_Z18increaseBrightnessPhii_param_0];
	ld.param.u32 	%r3, [_Z18increaseBrightnessPhii_param_1];
	ld.param.u32 	%r2, [_Z18increaseBrightnessPhii_param_2];
	mov.u32 	%r4, %ctaid.x;
	mov.u32 	%r5, %ntid.x;
	mov.u32 	%r6, %tid.x;
	mad.lo.s32 	%r1, %r4, %r5, %r6;
	setp.ge.s32 	%p1, %r1, %r3;
	@%p1 bra 	$L__BB0_2;
	cvta.to.global.u64 	%rd2, %rd1;
	cvt.s64.s32 	%rd3, %r1;
	add.s64 	%rd4, %rd2, %rd3;
	ld.global.u8 	%r7, [%rd4];
	add.s32 	%r8, %r2, %r7;
	min.s32 	%r9, %r8, 255;
	st.global.u8 	[%rd4], %r9;
$L__BB0_2:
	ret;

}


// ===== COMPILED SASS (sm_100) =====

	.target	sm_100

	.elftype	@"ET_EXEC"


//--------------------- .note.nv.tkinfo           --------------------------
	.section	.note.nv.tkinfo,"",@"SHT_NOTE"
	.sectionflags	@"SHF_NOTE_NV_TKINFO"
	.tkinfo
        /*0018*/ 	.word	0x00000002
        /*0030*/ 	.string	""
        /*0030*/ 	.string	"ptxas"
        /*0030*/ 	.string	"Cuda compilation tools, release 13.0, V13.0.88"
        /*0030*/ 	.string	"Build cuda_13.0.r13.0/compiler.36424714_0"
        /*0030*/ 	.string	"-arch sm_100 -m 64 "



//--------------------- .note.nv.cuinfo           --------------------------
	.section	.note.nv.cuinfo,"",@"SHT_NOTE"
	.sectionflags	@"SHF_NOTE_NV_CUINFO"
        /*0018*/ 	.short	0x0002
        /*001a*/ 	.short	0x0064
        /*001c*/ 	.short	0x0082
	.zero		2


//--------------------- .nv.info                  --------------------------
	.section	.nv.info,"",@"SHT_CUDA_INFO"
	.align	4


	//----- nvinfo : EIATTR_REGCOUNT
	.align		4
        /*0000*/ 	.byte	0x04, 0x2f
        /*0002*/ 	.short	(.L_1 - .L_0)
	.align		4
.L_0:
        /*0004*/ 	.word	index@(_Z18increaseBrightnessPhii)
        /*0008*/ 	.word	0x00000008


	//----- nvinfo : EIATTR_FRAME_SIZE
	.align		4
.L_1:
        /*000c*/ 	.byte	0x04, 0x11
        /*000e*/ 	.short	(.L_3 - .L_2)
	.align		4
.L_2:
        /*0010*/ 	.word	index@(_Z18increaseBrightnessPhii)
        /*0014*/ 	.word	0x00000000


	//----- nvinfo : EIATTR_MIN_STACK_SIZE
	.align		4
.L_3:
        /*0018*/ 	.byte	0x04, 0x12
        /*001a*/ 	.short	(.L_5 - .L_4)
	.align		4
.L_4:
        /*001c*/ 	.word	index@(_Z18increaseBrightnessPhii)
        /*0020*/ 	.word	0x00000000
.L_5:


//--------------------- .nv.compat                --------------------------
	.section	.nv.compat,"",@"SHT_CUDA_COMPAT_INFO"
	.align	4
        /*0000*/ 	.byte	0x02, 0x09, 0x00, 0x00, 0x02, 0x02, 0x01, 0x00, 0x02, 0x05, 0x05, 0x00, 0x03, 0x07, 0x01, 0x01
        /*0010*/ 	.byte	0x02, 0x03, 0x00, 0x00, 0x02, 0x06, 0x01, 0x00, 0x04, 0x0b, 0x08, 0x00, 0x09, 0x00, 0x00, 0x00
        /*0020*/ 	.byte	0x00, 0x00, 0x00, 0x00


//--------------------- .nv.info._Z18increaseBrightnessPhii --------------------------
	.section	.nv.info._Z18increaseBrightnessPhii,"",@"SHT_CUDA_INFO"
	.sectionflags	@""
	.align	4


	//----- nvinfo : EIATTR_CUDA_API_VERSION
	.align		4
        /*0000*/ 	.byte	0x04, 0x37
        /*0002*/ 	.short	(.L_7 - .L_6)
.L_6:
        /*0004*/ 	.word	0x00000082


	//----- nvinfo : EIATTR_KPARAM_INFO
	.align		4
.L_7:
        /*0008*/ 	.byte	0x04, 0x17
        /*000a*/ 	.short	(.L_9 - .L_8)
.L_8:
        /*000c*/ 	.word	0x00000000
        /*0010*/ 	.short	0x0002
        /*0012*/ 	.short	0x000c
        /*0014*/ 	.byte	0x00, 0xf0, 0x11, 0x00


	//----- nvinfo : EIATTR_KPARAM_INFO
	.align		4
.L_9:
        /*0018*/ 	.byte	0x04, 0x17
        /*001a*/ 	.short	(.L_11 - .L_10)
.L_10:
        /*001c*/ 	.word	0x00000000
        /*0020*/ 	.short	0x0001
        /*0022*/ 	.short	0x0008
        /*0024*/ 	.byte	0x00, 0xf0, 0x11, 0x00


	//----- nvinfo : EIATTR_KPARAM_INFO
	.align		4
.L_11:
        /*0028*/ 	.byte	0x04, 0x17
        /*002a*/ 	.short	(.L_13 - .L_12)
.L_12:
        /*002c*/ 	.word	0x00000000
        /*0030*/ 	.short	0x0000
        /*0032*/ 	.short	0x0000
        /*0034*/ 	.byte	0x00, 0xf5, 0x21, 0x00


	//----- nvinfo : EIATTR_SPARSE_MMA_MASK
	.align		4
.L_13:
        /*0038*/ 	.byte	0x03, 0x50
        /*003a*/ 	.short	0x0000


	//----- nvinfo : EIATTR_MAXREG_COUNT
	.align		4
        /*003c*/ 	.byte	0x03, 0x1b
        /*003e*/ 	.short	0x00ff


	//----- nvinfo : EIATTR_MERCURY_ISA_VERSION
	.align		4
        /*0040*/ 	.byte	0x03, 0x5f
        /*0042*/ 	.short	0x0101


	//----- nvinfo : EIATTR_VRC_CTA_INIT_COUNT
	.align		4
        /*0044*/ 	.byte	0x02, 0x4a
	.zero		1
	.zero		1


	//----- nvinfo : EIATTR_EXIT_INSTR_OFFSETS
	.align		4
        /*0048*/ 	.byte	0x04, 0x1c
        /*004a*/ 	.short	(.L_15 - .L_14)


	//   ....[0]....
.L_14:
        /*004c*/ 	.word	0x00000070


	//   ....[1]....
        /*0050*/ 	.word	0x00000100


	//----- nvinfo : EIATTR_CBANK_PARAM_SIZE
	.align		4
.L_15:
        /*0054*/ 	.byte	0x03, 0x19
        /*0056*/ 	.short	0x0010


	//----- nvinfo : EIATTR_PARAM_CBANK
	.align		4
        /*0058*/ 	.byte	0x04, 0x0a
        /*005a*/ 	.short	(.L_17 - .L_16)
	.align		4
.L_16:
        /*005c*/ 	.word	index@(.nv.constant0._Z18increaseBrightnessPhii)
        /*0060*/ 	.short	0x0380
        /*0062*/ 	.short	0x0010


	//----- nvinfo : EIATTR_SW_WAR
	.align		4
.L_17:
        /*0064*/ 	.byte	0x04, 0x36
        /*0066*/ 	.short	(.L_19 - .L_18)
.L_18:
        /*0068*/ 	.word	0x00000008
.L_19:


//--------------------- .nv.callgraph             --------------------------
	.section	.nv.callgraph,"",@"SHT_CUDA_CALLGRAPH"
	.align	4
	.sectionentsize	8
	.align		4
        /*0000*/ 	.word	0x00000000
	.align		4
        /*0004*/ 	.word	0xffffffff
	.align		4
        /*0008*/ 	.word	0x00000000
	.align		4
        /*000c*/ 	.word	0xfffffffe
	.align		4
        /*0010*/ 	.word	0x00000000
	.align		4
        /*0014*/ 	.word	0xfffffffd
	.align		4
        /*0018*/ 	.word	0x00000000
	.align		4
        /*001c*/ 	.word	0xfffffffc


//--------------------- .text._Z18increaseBrightnessPhii --------------------------
	.section	.text._Z18increaseBrightnessPhii,"ax",@progbits
	.align	128
        .global         _Z18increaseBrightnessPhii
        .type           _Z18increaseBrightnessPhii,@function
        .size           _Z18increaseBrightnessPhii,(.L_x_1 - _Z18increaseBrightnessPhii)
        .other          _Z18increaseBrightnessPhii,@"STO_CUDA_ENTRY STV_DEFAULT"
_Z18increaseBrightnessPhii:
.text._Z18increaseBrightnessPhii:
[----:B------:R-:W-:Y:S01]  /*0000*/  LDC R1, c[0x0][0x37c] ;  /* 0x0000df00ff017b82 */ /* 0x000fe20000000800 */
[----:B------:R-:W0:Y:S07]  /*0010*/  S2R R3, SR_TID.X ;  /* 0x0000000000037919 */ /* 0x000e2e0000002100 */
[----:B------:R-:W0:Y:S01]  /*0020*/  S2UR UR4, SR_CTAID.X ;  /* 0x00000000000479c3 */ /* 0x000e220000002500 */
[----:B------:R-:W1:Y:S07]  /*0030*/  LDCU UR5, c[0x0][0x388] ;  /* 0x00007100ff0577ac */ /* 0x000e6e0008000800 */
[----:B------:R-:W0:Y:S02]  /*0040*/  LDC R0, c[0x0][0x360] ;  /* 0x0000d800ff007b82 */ /* 0x000e240000000800 */
[----:B0-----:R-:W-:-:S05]  /*0050*/  IMAD R0, R0, UR4, R3 ;  /* 0x0000000400007c24 */ /* 0x001fca000f8e0203 */
[----:B-1----:R-:W-:-:S13]  /*0060*/  ISETP.GE.AND P0, PT, R0, UR5, PT ;  /* 0x0000000500007c0c */ /* 0x002fda000bf06270 */
[----:B------:R-:W-:Y:S05]  /*0070*/  @P0 EXIT ;  /* 0x000000000000094d */ /* 0x000fea0003800000 */
[----:B------:R-:W0:Y:S01]  /*0080*/  LDCU.64 UR6, c[0x0][0x380] ;  /* 0x00007000ff0677ac */ /* 0x000e220008000a00 */
[----:B------:R-:W1:Y:S01]  /*0090*/  LDC R5, c[0x0][0x38c] ;  /* 0x0000e300ff057b82 */ /* 0x000e620000000800 */
[----:B------:R-:W2:Y:S01]  /*00a0*/  LDCU.64 UR4, c[0x0][0x358] ;  /* 0x00006b00ff0477ac */ /* 0x000ea20008000a00 */
[----:B0-----:R-:W-:-:S04]  /*00b0*/  IADD3 R2, P0, PT, R0, UR6, RZ ;  /* 0x0000000600027c10 */ /* 0x001fc8000ff1e0ff */
[----:B------:R-:W-:-:S05]  /*00c0*/  LEA.HI.X.SX32 R3, R0, UR7, 0x1, P0 ;  /* 0x0000000700037c11 */ /* 0x000fca00080f0eff */
[----:B--2---:R-:W1:Y:S02]  /*00d0*/  LDG.E.U8 R0, desc[UR4][R2.64] ;  /* 0x0000000402007981 */ /* 0x004e64000c1e1100 */
[----:B-1----:R-:W-:-:S05]  /*00e0*/  VIADDMNMX R5, R0, R5, 0xff, PT ;  /* 0x000000ff00057446 */ /* 0x002fca0003800105 */
[----:B------:R-:W-:Y:S01]  /*00f0*/  STG.E.U8 desc[UR4][R2.64], R5 ;  /* 0x0000000502007986 */ /* 0x000fe2000c101104 */
[----:B------:R-:W-:Y:S05]  /*0100*/  EXIT ;  /* 0x000000000000794d */ /* 0x000fea0003800000 */
.L_x_0:
[----:B------:R-:W-:-:S00]  /*0110*/  BRA `(.L_x_0) ;  /* 0xfffffffc00fc7947 */ /* 0x000fc0000383ffff */
[----:B------:R-:W-:-:S00]  /*0120*/  NOP ;  /* 0x0000000000007918 */ /* 0x000fc00000000000 */
        /* <DEDUP_REMOVED lines=13> */
.L_x_1:


//--------------------- .nv.shared.reserved.0     --------------------------
	.section	.nv.shared.reserved.0,"aw",@nobits
	.weak		__nv_reservedSMEM_offset_0_alias
	.size		__nv_reservedSMEM_offset_0_alias, 0, 64
	.other		__nv_reservedSMEM_offset_0_alias,@"STO_CUDA_RESERVED_SHARED STV_DEFAULT"
__nv_reservedSMEM_offset_0_alias:
	.zero		0
	.zero		64


//--------------------- .nv.constant0._Z18increaseBrightnessPhii --------------------------
	.section	.nv.constant0._Z18increaseBrightnessPhii,"a",@progbits
	.sectionflags	@""
	.align	4
.nv.constant0._Z18increaseBrightnessPhii:
	.zero		912


//--------------------- SYMBOLS --------------------------

	.type		.nv.reservedSmem.offset0,@object
	.size		.nv.reservedSmem.offset0,0x4
